//
// Generated by NVIDIA NVVM Compiler
//
// Compiler Build ID: CL-36424714
// Cuda compilation tools, release 13.0, V13.0.88
// Based on NVVM 20.0.0
//

.version 9.0
.target sm_100
.address_size 64

	// .globl	_Z6carpimPfS_S_

.visible .entry _Z6carpimPfS_S_(
	.param .u64 .ptr .align 1 _Z6carpimPfS_S__param_0,
	.param .u64 .ptr .align 1 _Z6carpimPfS_S__param_1,
	.param .u64 .ptr .align 1 _Z6carpimPfS_S__param_2
)
{
	.reg .pred 	%p<3>;
	.reg .b32 	%r<13>;
	.reg .b32 	%f<52>;
	.reg .b64 	%rd<16>;

	ld.param.u64 	%rd5, [_Z6carpimPfS_S__param_0];
	ld.param.u64 	%rd6, [_Z6carpimPfS_S__param_1];
	ld.param.u64 	%rd7, [_Z6carpimPfS_S__param_2];
	mov.u32 	%r7, %ctaid.x;
	mov.u32 	%r8, %ntid.x;
	mov.u32 	%r9, %tid.x;
	mad.lo.s32 	%r1, %r7, %r8, %r9;
	setp.gt.s32 	%p1, %r1, 9999;
	@%p1 bra 	$L__BB0_4;
	mul.lo.s32 	%r11, %r1, 10000;
	cvta.to.global.u64 	%rd8, %rd5;
	add.s64 	%rd1, %rd8, 32;
	cvta.to.global.u64 	%rd9, %rd6;
	add.s64 	%rd15, %rd9, 32;
	mov.f32 	%f51, 0f00000000;
	mov.b32 	%r12, 0;
$L__BB0_2:
	mul.wide.s32 	%rd10, %r11, 4;
	add.s64 	%rd11, %rd1, %rd10;
	ld.global.f32 	%f4, [%rd11+-32];
	ld.global.f32 	%f5, [%rd15+-32];
	fma.rn.f32 	%f6, %f4, %f5, %f51;
	ld.global.f32 	%f7, [%rd11+-28];
	ld.global.f32 	%f8, [%rd15+-28];
	fma.rn.f32 	%f9, %f7, %f8, %f6;
	ld.global.f32 	%f10, [%rd11+-24];
	ld.global.f32 	%f11, [%rd15+-24];
	fma.rn.f32 	%f12, %f10, %f11, %f9;
	ld.global.f32 	%f13, [%rd11+-20];
	ld.global.f32 	%f14, [%rd15+-20];
	fma.rn.f32 	%f15, %f13, %f14, %f12;
	ld.global.f32 	%f16, [%rd11+-16];
	ld.global.f32 	%f17, [%rd15+-16];
	fma.rn.f32 	%f18, %f16, %f17, %f15;
	ld.global.f32 	%f19, [%rd11+-12];
	ld.global.f32 	%f20, [%rd15+-12];
	fma.rn.f32 	%f21, %f19, %f20, %f18;
	ld.global.f32 	%f22, [%rd11+-8];
	ld.global.f32 	%f23, [%rd15+-8];
	fma.rn.f32 	%f24, %f22, %f23, %f21;
	ld.global.f32 	%f25, [%rd11+-4];
	ld.global.f32 	%f26, [%rd15+-4];
	fma.rn.f32 	%f27, %f25, %f26, %f24;
	ld.global.f32 	%f28, [%rd11];
	ld.global.f32 	%f29, [%rd15];
	fma.rn.f32 	%f30, %f28, %f29, %f27;
	ld.global.f32 	%f31, [%rd11+4];
	ld.global.f32 	%f32, [%rd15+4];
	fma.rn.f32 	%f33, %f31, %f32, %f30;
	ld.global.f32 	%f34, [%rd11+8];
	ld.global.f32 	%f35, [%rd15+8];
	fma.rn.f32 	%f36, %f34, %f35, %f33;
	ld.global.f32 	%f37, [%rd11+12];
	ld.global.f32 	%f38, [%rd15+12];
	fma.rn.f32 	%f39, %f37, %f38, %f36;
	ld.global.f32 	%f40, [%rd11+16];
	ld.global.f32 	%f41, [%rd15+16];
	fma.rn.f32 	%f42, %f40, %f41, %f39;
	ld.global.f32 	%f43, [%rd11+20];
	ld.global.f32 	%f44, [%rd15+20];
	fma.rn.f32 	%f45, %f43, %f44, %f42;
	ld.global.f32 	%f46, [%rd11+24];
	ld.global.f32 	%f47, [%rd15+24];
	fma.rn.f32 	%f48, %f46, %f47, %f45;
	ld.global.f32 	%f49, [%rd11+28];
	ld.global.f32 	%f50, [%rd15+28];
	fma.rn.f32 	%f51, %f49, %f50, %f48;
	add.s32 	%r12, %r12, 16;
	add.s32 	%r11, %r11, 16;
	add.s64 	%rd15, %rd15, 64;
	setp.ne.s32 	%p2, %r12, 10000;
	@%p2 bra 	$L__BB0_2;
	cvta.to.global.u64 	%rd12, %rd7;
	mul.wide.s32 	%rd13, %r1, 4;
	add.s64 	%rd14, %rd12, %rd13;
	st.global.f32 	[%rd14], %f51;
$L__BB0_4:
	ret;

}


// ===== COMPILED SASS (sm_100) =====

	.target	sm_100

	.elftype	@"ET_EXEC"


//--------------------- .note.nv.tkinfo           --------------------------
	.section	.note.nv.tkinfo,"",@"SHT_NOTE"
	.sectionflags	@"SHF_NOTE_NV_TKINFO"
	.tkinfo
        /*0018*/ 	.word	0x00000002
        /*0030*/ 	.string	""
        /*0030*/ 	.string	"ptxas"
        /*0030*/ 	.string	"Cuda compilation tools, release 13.0, V13.0.88"
        /*0030*/ 	.string	"Build cuda_13.0.r13.0/compiler.36424714_0"
        /*0030*/ 	.string	"-arch sm_100 -m 64 "



//--------------------- .note.nv.cuinfo           --------------------------
	.section	.note.nv.cuinfo,"",@"SHT_NOTE"
	.sectionflags	@"SHF_NOTE_NV_CUINFO"
        /*0018*/ 	.short	0x0002
        /*001a*/ 	.short	0x0064
        /*001c*/ 	.short	0x0082
	.zero		2


//--------------------- .nv.info                  --------------------------
	.section	.nv.info,"",@"SHT_CUDA_INFO"
	.align	4


	//----- nvinfo : EIATTR_REGCOUNT
	.align		4
        /*0000*/ 	.byte	0x04, 0x2f
        /*0002*/ 	.short	(.L_1 - .L_0)
	.align		4
.L_0:
        /*0004*/ 	.word	index@(_Z6carpimPfS_S_)
        /*0008*/ 	.word	0x0000001f


	//----- nvinfo : EIATTR_FRAME_SIZE
	.align		4
.L_1:
        /*000c*/ 	.byte	0x04, 0x11
        /*000e*/ 	.short	(.L_3 - .L_2)
	.align		4
.L_2:
        /*0010*/ 	.word	index@(_Z6carpimPfS_S_)
        /*0014*/ 	.word	0x00000000


	//----- nvinfo : EIATTR_MIN_STACK_SIZE
	.align		4
.L_3:
        /*0018*/ 	.byte	0x04, 0x12
        /*001a*/ 	.short	(.L_5 - .L_4)
	.align		4
.L_4:
        /*001c*/ 	.word	index@(_Z6carpimPfS_S_)
        /*0020*/ 	.word	0x00000000
.L_5:


//--------------------- .nv.compat                --------------------------
	.section	.nv.compat,"",@"SHT_CUDA_COMPAT_INFO"
	.align	4
        /*0000*/ 	.byte	0x02, 0x09, 0x00, 0x00, 0x02, 0x02, 0x01, 0x00, 0x02, 0x05, 0x05, 0x00, 0x03, 0x07, 0x01, 0x01
        /*0010*/ 	.byte	0x02, 0x03, 0x00, 0x00, 0x02, 0x06, 0x01, 0x00, 0x04, 0x0b, 0x08, 0x00, 0x09, 0x00, 0x00, 0x00
        /*0020*/ 	.byte	0x00, 0x00, 0x00, 0x00


//--------------------- .nv.info._Z6carpimPfS_S_  --------------------------
	.section	.nv.info._Z6carpimPfS_S_,"",@"SHT_CUDA_INFO"
	.sectionflags	@""
	.align	4


	//----- nvinfo : EIATTR_CUDA_API_VERSION
	.align		4
        /*0000*/ 	.byte	0x04, 0x37
        /*0002*/ 	.short	(.L_7 - .L_6)
.L_6:
        /*0004*/ 	.word	0x00000082


	//----- nvinfo : EIATTR_KPARAM_INFO
	.align		4
.L_7:
        /*0008*/ 	.byte	0x04, 0x17
        /*000a*/ 	.short	(.L_9 - .L_8)
.L_8:
        /*000c*/ 	.word	0x00000000
        /*0010*/ 	.short	0x0002
        /*0012*/ 	.short	0x0010
        /*0014*/ 	.byte	0x00, 0xf5, 0x21, 0x00


	//----- nvinfo : EIATTR_KPARAM_INFO
	.align		4
.L_9:
        /*0018*/ 	.byte	0x04, 0x17
        /*001a*/ 	.short	(.L_11 - .L_10)
.L_10:
        /*001c*/ 	.word	0x00000000
        /*0020*/ 	.short	0x0001
        /*0022*/ 	.short	0x0008
        /*0024*/ 	.byte	0x00, 0xf5, 0x21, 0x00


	//----- nvinfo : EIATTR_KPARAM_INFO
	.align		4
.L_11:
        /*0028*/ 	.byte	0x04, 0x17
        /*002a*/ 	.short	(.L_13 - .L_12)
.L_12:
        /*002c*/ 	.word	0x00000000
        /*0030*/ 	.short	0x0000
        /*0032*/ 	.short	0x0000
        /*0034*/ 	.byte	0x00, 0xf5, 0x21, 0x00


	//----- nvinfo : EIATTR_SPARSE_MMA_MASK
	.align		4
.L_13:
        /*0038*/ 	.byte	0x03, 0x50
        /*003a*/ 	.short	0x0000


	//----- nvinfo : EIATTR_MAXREG_COUNT
	.align		4
        /*003c*/ 	.byte	0x03, 0x1b
        /*003e*/ 	.short	0x00ff


	//----- nvinfo : EIATTR_MERCURY_ISA_VERSION
	.align		4
        /*0040*/ 	.byte	0x03, 0x5f
        /*0042*/ 	.short	0x0101


	//----- nvinfo : EIATTR_VRC_CTA_INIT_COUNT
	.align		4
        /*0044*/ 	.byte	0x02, 0x4a
	.zero		1
	.zero		1


	//----- nvinfo : EIATTR_EXIT_INSTR_OFFSETS
	.align		4
        /*0048*/ 	.byte	0x04, 0x1c
        /*004a*/ 	.short	(.L_15 - .L_14)


	//   ....[0]....
.L_14:
        /*004c*/ 	.word	0x00000060


	//   ....[1]....
        /*0050*/ 	.word	0x000004e0


	//----- nvinfo : EIATTR_CBANK_PARAM_SIZE
	.align		4
.L_15:
        /*0054*/ 	.byte	0x03, 0x19
        /*0056*/ 	.short	0x0018


	//----- nvinfo : EIATTR_PARAM_CBANK
	.align		4
        /*0058*/ 	.byte	0x04, 0x0a
        /*005a*/ 	.short	(.L_17 - .L_16)
	.align		4
.L_16:
        /*005c*/ 	.word	index@(.nv.constant0._Z6carpimPfS_S_)
        /*0060*/ 	.short	0x0380
        /*0062*/ 	.short	0x0018


	//----- nvinfo : EIATTR_SW_WAR
	.align		4
.L_17:
        /*0064*/ 	.byte	0x04, 0x36
        /*0066*/ 	.short	(.L_19 - .L_18)
.L_18:
        /*0068*/ 	.word	0x00000008
.L_19:


//--------------------- .nv.callgraph             --------------------------
	.section	.nv.callgraph,"",@"SHT_CUDA_CALLGRAPH"
	.align	4
	.sectionentsize	8
	.align		4
        /*0000*/ 	.word	0x00000000
	.align		4
        /*0004*/ 	.word	0xffffffff
	.align		4
        /*0008*/ 	.word	0x00000000
	.align		4
        /*000c*/ 	.word	0xfffffffe
	.align		4
        /*0010*/ 	.word	0x00000000
	.align		4
        /*0014*/ 	.word	0xfffffffd
	.align		4
        /*0018*/ 	.word	0x00000000
	.align		4
        /*001c*/ 	.word	0xfffffffc


//--------------------- .text._Z6carpimPfS_S_     --------------------------
	.section	.text._Z6carpimPfS_S_,"ax",@progbits
	.align	128
        .global         _Z6carpimPfS_S_
        .type           _Z6carpimPfS_S_,@function
        .size           _Z6carpimPfS_S_,(.L_x_2 - _Z6carpimPfS_S_)
        .other          _Z6carpimPfS_S_,@"STO_CUDA_ENTRY STV_DEFAULT"
_Z6carpimPfS_S_:
.text._Z6carpimPfS_S_:
[----:B------:R-:W-:Y:S01]  /*0000*/  LDC R1, c[0x0][0x37c] ;  /* 0x0000df00ff017b82 */ /* 0x000fe20000000800 */
[----:B------:R-:W0:Y:S07]  /*0010*/  S2R R3, SR_TID.X ;  /* 0x0000000000037919 */ /* 0x000e2e0000002100 */
[----:B------:R-:W0:Y:S08]  /*0020*/  S2UR UR4, SR_CTAID.X ;  /* 0x00000000000479c3 */ /* 0x000e300000002500 */
[----:B------:R-:W0:Y:S02]  /*0030*/  LDC R0, c[0x0][0x360] ;  /* 0x0000d800ff007b82 */ /* 0x000e240000000800 */
[----:B0-----:R-:W-:-:S05]  /*0040*/  IMAD R0, R0, UR4, R3 ;  /* 0x0000000400007c24 */ /* 0x001fca000f8e0203 */
[----:B------:R-:W-:-:S13]  /*0050*/  ISETP.GT.AND P0, PT, R0, 0x270f, PT ;  /* 0x0000270f0000780c */ /* 0x000fda0003f04270 */
[----:B------:R-:W-:Y:S05]  /*0060*/  @P0 EXIT ;  /* 0x000000000000094d */ /* 0x000fea0003800000 */
[----:B------:R-:W0:Y:S01]  /*0070*/  LDCU.128 UR8, c[0x0][0x380] ;  /* 0x00007000ff0877ac */ /* 0x000e220008000c00 */
[----:B------:R-:W-:Y:S02]  /*0080*/  HFMA2 R15, -RZ, RZ, 0, 0 ;  /* 0x00000000ff0f7431 */ /* 0x000fe400000001ff */
[----:B------:R-:W-:Y:S01]  /*0090*/  IMAD R6, R0, 0x2710, RZ ;  /* 0x0000271000067824 */ /* 0x000fe200078e02ff */
[----:B------:R-:W1:Y:S01]  /*00a0*/  LDCU.64 UR12, c[0x0][0x358] ;  /* 0x00006b00ff0c77ac */ /* 0x000e620008000a00 */
[----:B0-----:R-:W-:Y:S02]  /*00b0*/  UIADD3 UR4, UP1, UPT, UR10, 0x20, URZ ;  /* 0x000000200a047890 */ /* 0x001fe4000ff3e0ff */
[----:B------:R-:W-:Y:S02]  /*00c0*/  UIADD3 UR6, UP0, UPT, UR8, 0x20, URZ ;  /* 0x0000002008067890 */ /* 0x000fe4000ff1e0ff */
[----:B------:R-:W-:Y:S02]  /*00d0*/  UIADD3.X UR5, UPT, UPT, URZ, UR11, URZ, UP1, !UPT ;  /* 0x0000000bff057290 */ /* 0x000fe40008ffe4ff */
[----:B------:R-:W-:Y:S01]  /*00e0*/  MOV R2, UR4 ;  /* 0x0000000400027c02 */ /* 0x000fe20008000f00 */
[----:B------:R-:W-:Y:S01]  /*00f0*/  UIADD3.X UR7, UPT, UPT, URZ, UR9, URZ, UP0, !UPT ;  /* 0x00000009ff077290 */ /* 0x000fe200087fe4ff */
[----:B------:R-:W-:-:S02]  /*0100*/  UMOV UR4, URZ ;  /* 0x000000ff00047c82 */ /* 0x000fc40008000000 */
[----:B-1----:R-:W-:-:S09]  /*0110*/  MOV R3, UR5 ;  /* 0x0000000500037c02 */ /* 0x002fd20008000f00 */
.L_x_0:
[----:B------:R-:W-:Y:S01]  /*0120*/  MOV R4, UR6 ;  /* 0x0000000600047c02 */ /* 0x000fe20008000f00 */
[----:B------:R-:W2:Y:S01]  /*0130*/  LDG.E R17, desc[UR12][R2.64+-0x20] ;  /* 0xffffe00c02117981 */ /* 0x000ea2000c1e1900 */
[----:B------:R-:W-:-:S03]  /*0140*/  MOV R5, UR7 ;  /* 0x0000000700057c02 */ /* 0x000fc60008000f00 */
[----:B------:R-:W3:Y:S01]  /*0150*/  LDG.E R26, desc[UR12][R2.64+-0x1c] ;  /* 0xffffe40c021a7981 */ /* 0x000ee2000c1e1900 */
[----:B------:R-:W-:-:S03]  /*0160*/  IMAD.WIDE R4, R6, 0x4, R4 ;  /* 0x0000000406047825 */ /* 0x000fc600078e0204 */
[----:B------:R-:W4:Y:S04]  /*0170*/  LDG.E R19, desc[UR12][R2.64+-0x18] ;  /* 0xffffe80c02137981 */ /* 0x000f28000c1e1900 */
[----:B------:R-:W2:Y:S04]  /*0180*/  LDG.E R16, desc[UR12][R4.64+-0x20] ;  /* 0xffffe00c04107981 */ /* 0x000ea8000c1e1900 */
[----:B------:R-:W3:Y:S04]  /*0190*/  LDG.E R25, desc[UR12][R4.64+-0x1c] ;  /* 0xffffe40c04197981 */ /* 0x000ee8000c1e1900 */
[----:B------:R-:W4:Y:S04]  /*01a0*/  LDG.E R20, desc[UR12][R4.64+-0x18] ;  /* 0xffffe80c04147981 */ /* 0x000f28000c1e1900 */
[----:B------:R-:W5:Y:S04]  /*01b0*/  LDG.E R22, desc[UR12][R2.64+-0x14] ;  /* 0xffffec0c02167981 */ /* 0x000f68000c1e1900 */
        /* <DEDUP_REMOVED lines=11> */
[----:B------:R-:W5:Y:S01]  /*0270*/  LDG.E R18, desc[UR12][R2.64+0x4] ;  /* 0x0000040c02127981 */ /* 0x000f62000c1e1900 */
[----:B--2---:R-:W-:-:S03]  /*0280*/  FFMA R16, R16, R17, R15 ;  /* 0x0000001110107223 */ /* 0x004fc6000000000f */
[----:B------:R-:W2:Y:S01]  /*0290*/  LDG.E R17, desc[UR12][R4.64+0x4] ;  /* 0x0000040c04117981 */ /* 0x000ea2000c1e1900 */
[----:B---3--:R-:W-:-:S03]  /*02a0*/  FFMA R25, R25, R26, R16 ;  /* 0x0000001a19197223 */ /* 0x008fc60000000010 */
[----:B------:R-:W3:Y:S04]  /*02b0*/  LDG.E R16, desc[UR12][R2.64+0x8] ;  /* 0x0000080c02107981 */ /* 0x000ee8000c1e1900 */
[----:B------:R-:W3:Y:S01]  /*02c0*/  LDG.E R15, desc[UR12][R4.64+0x8] ;  /* 0x0000080c040f7981 */ /* 0x000ee2000c1e1900 */
[----:B----4-:R-:W-:-:S03]  /*02d0*/  FFMA R26, R20, R19, R25 ;  /* 0x00000013141a7223 */ /* 0x010fc60000000019 */
[----:B------:R-:W4:Y:S04]  /*02e0*/  LDG.E R20, desc[UR12][R2.64+0xc] ;  /* 0x00000c0c02147981 */ /* 0x000f28000c1e1900 */
[----:B------:R-:W4:Y:S01]  /*02f0*/  LDG.E R19, desc[UR12][R4.64+0xc] ;  /* 0x00000c0c04137981 */ /* 0x000f22000c1e1900 */
[----:B-----5:R-:W-:-:S03]  /*0300*/  FFMA R25, R21, R22, R26 ;  /* 0x0000001615197223 */ /* 0x020fc6000000001a */
[----:B------:R-:W5:Y:S04]  /*0310*/  LDG.E R22, desc[UR12][R2.64+0x10] ;  /* 0x0000100c02167981 */ /* 0x000f68000c1e1900 */
[----:B------:R-:W5:Y:S01]  /*0320*/  LDG.E R21, desc[UR12][R4.64+0x10] ;  /* 0x0000100c04157981 */ /* 0x000f62000c1e1900 */
[----:B------:R-:W-:-:S03]  /*0330*/  FFMA R26, R24, R23, R25 ;  /* 0x00000017181a7223 */ /* 0x000fc60000000019 */
[----:B------:R-:W5:Y:S04]  /*0340*/  LDG.E R24, desc[UR12][R2.64+0x14] ;  /* 0x0000140c02187981 */ /* 0x000f68000c1e1900 */
[----:B------:R-:W5:Y:S01]  /*0350*/  LDG.E R23, desc[UR12][R4.64+0x14] ;  /* 0x0000140c04177981 */ /* 0x000f62000c1e1900 */
[----:B------:R-:W-:-:S03]  /*0360*/  FFMA R28, R13, R14, R26 ;  /* 0x0000000e0d1c7223 */ /* 0x000fc6000000001a */
[----:B------:R-:W5:Y:S04]  /*0370*/  LDG.E R13, desc[UR12][R2.64+0x18] ;  /* 0x0000180c020d7981 */ /* 0x000f68000c1e1900 */
[----:B------:R-:W5:Y:S04]  /*0380*/  LDG.E R14, desc[UR12][R4.64+0x18] ;  /* 0x0000180c040e7981 */ /* 0x000f68000c1e1900 */
[----:B------:R-:W5:Y:S04]  /*0390*/  LDG.E R25, desc[UR12][R4.64+0x1c] ;  /* 0x00001c0c04197981 */ /* 0x000f68000c1e1900 */
[----:B------:R0:W5:Y:S01]  /*03a0*/  LDG.E R26, desc[UR12][R2.64+0x1c] ;  /* 0x00001c0c021a7981 */ /* 0x000162000c1e1900 */
[----:B------:R-:W-:-:S04]  /*03b0*/  FFMA R7, R7, R8, R28 ;  /* 0x0000000807077223 */ /* 0x000fc8000000001c */
[----:B------:R-:W-:-:S04]  /*03c0*/  FFMA R7, R12, R9, R7 ;  /* 0x000000090c077223 */ /* 0x000fc80000000007 */
[----:B------:R-:W-:Y:S01]  /*03d0*/  FFMA R10, R10, R11, R7 ;  /* 0x0000000b0a0a7223 */ /* 0x000fe20000000007 */
[----:B------:R-:W-:-:S04]  /*03e0*/  UIADD3 UR4, UPT, UPT, UR4, 0x10, URZ ;  /* 0x0000001004047890 */ /* 0x000fc8000fffe0ff */
[----:B------:R-:W-:Y:S01]  /*03f0*/  UISETP.NE.AND UP0, UPT, UR4, 0x2710, UPT ;  /* 0x000027100400788c */ /* 0x000fe2000bf05270 */
[----:B0-----:R-:W-:Y:S02]  /*0400*/  IADD3 R2, P0, PT, R2, 0x40, RZ ;  /* 0x0000004002027810 */ /* 0x001fe40007f1e0ff */
[----:B------:R-:W-:Y:S02]  /*0410*/  IADD3 R6, PT, PT, R6, 0x10, RZ ;  /* 0x0000001006067810 */ /* 0x000fe40007ffe0ff */
[----:B------:R-:W-:Y:S01]  /*0420*/  IADD3.X R3, PT, PT, RZ, R3, RZ, P0, !PT ;  /* 0x00000003ff037210 */ /* 0x000fe200007fe4ff */
[----:B--2---:R-:W-:-:S04]  /*0430*/  FFMA R10, R17, R18, R10 ;  /* 0x00000012110a7223 */ /* 0x004fc8000000000a */
[----:B---3--:R-:W-:-:S04]  /*0440*/  FFMA R10, R15, R16, R10 ;  /* 0x000000100f0a7223 */ /* 0x008fc8000000000a */
[----:B----4-:R-:W-:-:S04]  /*0450*/  FFMA R10, R19, R20, R10 ;  /* 0x00000014130a7223 */ /* 0x010fc8000000000a */
[----:B-----5:R-:W-:-:S04]  /*0460*/  FFMA R10, R21, R22, R10 ;  /* 0x00000016150a7223 */ /* 0x020fc8000000000a */
[----:B------:R-:W-:-:S04]  /*0470*/  FFMA R23, R23, R24, R10 ;  /* 0x0000001817177223 */ /* 0x000fc8000000000a */
[----:B------:R-:W-:-:S04]  /*0480*/  FFMA R14, R14, R13, R23 ;  /* 0x0000000d0e0e7223 */ /* 0x000fc80000000017 */
[----:B------:R-:W-:Y:S01]  /*0490*/  FFMA R15, R25, R26, R14 ;  /* 0x0000001a190f7223 */ /* 0x000fe2000000000e */
[----:B------:R-:W-:Y:S06]  /*04a0*/  BRA.U UP0, `(.L_x_0) ;  /* 0xfffffffd001c7547 */ /* 0x000fec000b83ffff */
[----:B------:R-:W0:Y:S02]  /*04b0*/  LDC.64 R2, c[0x0][0x390] ;  /* 0x0000e400ff027b82 */ /* 0x000e240000000a00 */
[----:B0-----:R-:W-:-:S05]  /*04c0*/  IMAD.WIDE R2, R0, 0x4, R2 ;  /* 0x0000000400027825 */ /* 0x001fca00078e0202 */
[----:B------:R-:W-:Y:S01]  /*04d0*/  STG.E desc[UR12][R2.64], R15 ;  /* 0x0000000f02007986 */ /* 0x000fe2000c10190c */
[----:B------:R-:W-:Y:S05]  /*04e0*/  EXIT ;  /* 0x000000000000794d */ /* 0x000fea0003800000 */
.L_x_1:
[----:B------:R-:W-:-:S00]  /*04f0*/  BRA `(.L_x_1) ;  /* 0xfffffffc00fc7947 */ /* 0x000fc0000383ffff */
[----:B------:R-:W-:-:S00]  /*0500*/  NOP ;  /* 0x0000000000007918 */ /* 0x000fc00000000000 */
[----:B------:R-:W-:-:S00]  /*0510*/  NOP ;  /* 0x0000000000007918 */ /* 0x000fc00000000000 */
[----:B------:R-:W-:-:S00]  /*0520*/  NOP ;  /* 0x0000000000007918 */ /* 0x000fc00000000000 */
[----:B------:R-:W-:-:S00]  /*0530*/  NOP ;  /* 0x0000000000007918 */ /* 0x000fc00000000000 */
[----:B------:R-:W-:-:S00]  /*0540*/  NOP ;  /* 0x0000000000007918 */ /* 0x000fc00000000000 */
[----:B------:R-:W-:-:S00]  /*0550*/  NOP ;  /* 0x0000000000007918 */ /* 0x000fc00000000000 */
[----:B------:R-:W-:-:S00]  /*0560*/  NOP ;  /* 0x0000000000007918 */ /* 0x000fc00000000000 */
[----:B------:R-:W-:-:S00]  /*0570*/  NOP ;  /* 0x0000000000007918 */ /* 0x000fc00000000000 */
.L_x_2:


//--------------------- .nv.shared.reserved.0     --------------------------
	.section	.nv.shared.reserved.0,"aw",@nobits
	.weak		__nv_reservedSMEM_offset_0_alias
	.size		__nv_reservedSMEM_offset_0_alias, 0, 64
	.other		__nv_reservedSMEM_offset_0_alias,@"STO_CUDA_RESERVED_SHARED STV_DEFAULT"
__nv_reservedSMEM_offset_0_alias:
	.zero		0
	.zero		64


//--------------------- .nv.constant0._Z6carpimPfS_S_ --------------------------
	.section	.nv.constant0._Z6carpimPfS_S_,"a",@progbits
	.sectionflags	@""
	.align	4
.nv.constant0._Z6carpimPfS_S_:
	.zero		920


//--------------------- SYMBOLS --------------------------

	.type		.nv.reservedSmem.offset0,@object
	.size		.nv.reservedSmem.offset0,0x4
